//
// Generated by NVIDIA NVVM Compiler
//
// Compiler Build ID: CL-36424714
// Cuda compilation tools, release 13.0, V13.0.88
// Based on NVVM 20.0.0
//

.version 9.0
.target sm_100
.address_size 64

	// .globl	_Z7reluGpuPdS_i
.extern .func  (.param .b32 func_retval0) vprintf
(
	.param .b64 vprintf_param_0,
	.param .b64 vprintf_param_1
)
;
.global .align 1 .b8 $str[9] = {115, 117, 99, 99, 101, 115, 115, 33};

.visible .entry _Z7reluGpuPdS_i(
	.param .u64 .ptr .align 1 _Z7reluGpuPdS_i_param_0,
	.param .u64 .ptr .align 1 _Z7reluGpuPdS_i_param_1,
	.param .u32 _Z7reluGpuPdS_i_param_2
)
{
	.reg .b32 	%r<3>;
	.reg .b64 	%rd<3>;

	mov.u64 	%rd1, $str;
	cvta.global.u64 	%rd2, %rd1;
	{ // callseq 0, 0
	.param .b64 param0;
	st.param.b64 	[param0], %rd2;
	.param .b64 param1;
	st.param.b64 	[param1], 0;
	.param .b32 retval0;
	call.uni (retval0), 
	vprintf, 
	(
	param0, 
	param1
	);
	ld.param.b32 	%r1, [retval0];
	} // callseq 0
	ret;

}


// ===== COMPILED SASS (sm_100) =====

	.target	sm_100

	.elftype	@"ET_EXEC"


//--------------------- .note.nv.tkinfo           --------------------------
	.section	.note.nv.tkinfo,"",@"SHT_NOTE"
	.sectionflags	@"SHF_NOTE_NV_TKINFO"
	.tkinfo
        /*0018*/ 	.word	0x00000002
        /*0030*/ 	.string	""
        /*0030*/ 	.string	"ptxas"
        /*0030*/ 	.string	"Cuda compilation tools, release 13.0, V13.0.88"
        /*0030*/ 	.string	"Build cuda_13.0.r13.0/compiler.36424714_0"
        /*0030*/ 	.string	"-arch sm_100 -m 64 "



//--------------------- .note.nv.cuinfo           --------------------------
	.section	.note.nv.cuinfo,"",@"SHT_NOTE"
	.sectionflags	@"SHF_NOTE_NV_CUINFO"
        /*0018*/ 	.short	0x0002
        /*001a*/ 	.short	0x0064
        /*001c*/ 	.short	0x0082
	.zero		2


//--------------------- .nv.info                  --------------------------
	.section	.nv.info,"",@"SHT_CUDA_INFO"
	.align	4


	//----- nvinfo : EIATTR_REGCOUNT
	.align		4
        /*0000*/ 	.byte	0x04, 0x2f
        /*0002*/ 	.short	(.L_2 - .L_1)
	.align		4
.L_1:
        /*0004*/ 	.word	index@(_Z7reluGpuPdS_i)
        /*0008*/ 	.word	0x00000018


	//----- nvinfo : EIATTR_FRAME_SIZE
	.align		4
.L_2:
        /*000c*/ 	.byte	0x04, 0x11
        /*000e*/ 	.short	(.L_4 - .L_3)
	.align		4
.L_3:
        /*0010*/ 	.word	index@(_Z7reluGpuPdS_i)
        /*0014*/ 	.word	0x00000000


	//----- nvinfo : EIATTR_MIN_STACK_SIZE
	.align		4
.L_4:
        /*0018*/ 	.byte	0x04, 0x12
        /*001a*/ 	.short	(.L_6 - .L_5)
	.align		4
.L_5:
        /*001c*/ 	.word	index@(_Z7reluGpuPdS_i)
        /*0020*/ 	.word	0x00000000
.L_6:


//--------------------- .nv.compat                --------------------------
	.section	.nv.compat,"",@"SHT_CUDA_COMPAT_INFO"
	.align	4
        /*0000*/ 	.byte	0x02, 0x09, 0x00, 0x00, 0x02, 0x02, 0x01, 0x00, 0x02, 0x05, 0x05, 0x00, 0x03, 0x07, 0x01, 0x01
        /*0010*/ 	.byte	0x02, 0x03, 0x00, 0x00, 0x02, 0x06, 0x01, 0x00, 0x04, 0x0b, 0x08, 0x00, 0x09, 0x00, 0x00, 0x00
        /*0020*/ 	.byte	0x00, 0x00, 0x00, 0x00


//--------------------- .nv.info._Z7reluGpuPdS_i  --------------------------
	.section	.nv.info._Z7reluGpuPdS_i,"",@"SHT_CUDA_INFO"
	.sectionflags	@""
	.align	4


	//----- nvinfo : EIATTR_CUDA_API_VERSION
	.align		4
        /*0000*/ 	.byte	0x04, 0x37
        /*0002*/ 	.short	(.L_8 - .L_7)
.L_7:
        /*0004*/ 	.word	0x00000082


	//----- nvinfo : EIATTR_KPARAM_INFO
	.align		4
.L_8:
        /*0008*/ 	.byte	0x04, 0x17
        /*000a*/ 	.short	(.L_10 - .L_9)
.L_9:
        /*000c*/ 	.word	0x00000000
        /*0010*/ 	.short	0x0002
        /*0012*/ 	.short	0x0010
        /*0014*/ 	.byte	0x00, 0xf0, 0x11, 0x00


	//----- nvinfo : EIATTR_KPARAM_INFO
	.align		4
.L_10:
        /*0018*/ 	.byte	0x04, 0x17
        /*001a*/ 	.short	(.L_12 - .L_11)
.L_11:
        /*001c*/ 	.word	0x00000000
        /*0020*/ 	.short	0x0001
        /*0022*/ 	.short	0x0008
        /*0024*/ 	.byte	0x00, 0xf5, 0x21, 0x00


	//----- nvinfo : EIATTR_KPARAM_INFO
	.align		4
.L_12:
        /*0028*/ 	.byte	0x04, 0x17
        /*002a*/ 	.short	(.L_14 - .L_13)
.L_13:
        /*002c*/ 	.word	0x00000000
        /*0030*/ 	.short	0x0000
        /*0032*/ 	.short	0x0000
        /*0034*/ 	.byte	0x00, 0xf5, 0x21, 0x00


	//----- nvinfo : EIATTR_SPARSE_MMA_MASK
	.align		4
.L_14:
        /*0038*/ 	.byte	0x03, 0x50
        /*003a*/ 	.short	0x0000


	//----- nvinfo : EIATTR_MAXREG_COUNT
	.align		4
        /*003c*/ 	.byte	0x03, 0x1b
        /*003e*/ 	.short	0x00ff


	//----- nvinfo : EIATTR_EXTERNS
	.align		4
        /*0040*/ 	.byte	0x04, 0x0f
        /*0042*/ 	.short	(.L_16 - .L_15)


	//   ....[0]....
	.align		4
.L_15:
        /*0044*/ 	.word	index@(vprintf)


	//----- nvinfo : EIATTR_MERCURY_ISA_VERSION
	.align		4
.L_16:
        /*0048*/ 	.byte	0x03, 0x5f
        /*004a*/ 	.short	0x0101


	//----- nvinfo : EIATTR_VRC_CTA_INIT_COUNT
	.align		4
        /*004c*/ 	.byte	0x02, 0x4a
	.zero		1
	.zero		1


	//----- nvinfo : EIATTR_SYSCALL_OFFSETS
	.align		4
        /*0050*/ 	.byte	0x04, 0x46
        /*0052*/ 	.short	(.L_18 - .L_17)


	//   ....[0]....
.L_17:
        /*0054*/ 	.word	0x00000080


	//----- nvinfo : EIATTR_EXIT_INSTR_OFFSETS
	.align		4
.L_18:
        /*0058*/ 	.byte	0x04, 0x1c
        /*005a*/ 	.short	(.L_20 - .L_19)


	//   ....[0]....
.L_19:
        /*005c*/ 	.word	0x00000090


	//----- nvinfo : EIATTR_CBANK_PARAM_SIZE
	.align		4
.L_20:
        /*0060*/ 	.byte	0x03, 0x19
        /*0062*/ 	.short	0x0014


	//----- nvinfo : EIATTR_PARAM_CBANK
	.align		4
        /*0064*/ 	.byte	0x04, 0x0a
        /*0066*/ 	.short	(.L_22 - .L_21)
	.align		4
.L_21:
        /*0068*/ 	.word	index@(.nv.constant0._Z7reluGpuPdS_i)
        /*006c*/ 	.short	0x0380
        /*006e*/ 	.short	0x0014


	//----- nvinfo : EIATTR_SW_WAR
	.align		4
.L_22:
        /*0070*/ 	.byte	0x04, 0x36
        /*0072*/ 	.short	(.L_24 - .L_23)
.L_23:
        /*0074*/ 	.word	0x00000008
.L_24:


//--------------------- .nv.callgraph             --------------------------
	.section	.nv.callgraph,"",@"SHT_CUDA_CALLGRAPH"
	.align	4
	.sectionentsize	8
	.align		4
        /*0000*/ 	.word	0x00000000
	.align		4
        /*0004*/ 	.word	0xffffffff
	.align		4
        /*0008*/ 	.word	index@(_Z7reluGpuPdS_i)
	.align		4
        /*000c*/ 	.word	index@(vprintf)
	.align		4
        /*0010*/ 	.word	0x00000000
	.align		4
        /*0014*/ 	.word	0xfffffffe
	.align		4
        /*0018*/ 	.word	0x00000000
	.align		4
        /*001c*/ 	.word	0xfffffffd
	.align		4
        /*0020*/ 	.word	0x00000000
	.align		4
        /*0024*/ 	.word	0xfffffffc


//--------------------- .nv.constant4             --------------------------
	.section	.nv.constant4,"a",@progbits
	.align	8
	.align		8
.nv.constant4:
        /*0000*/ 	.dword	vprintf
	.align		8
        /*0008*/ 	.dword	$str


//--------------------- .text._Z7reluGpuPdS_i     --------------------------
	.section	.text._Z7reluGpuPdS_i,"ax",@progbits
	.align	128
        .global         _Z7reluGpuPdS_i
        .type           _Z7reluGpuPdS_i,@function
        .size           _Z7reluGpuPdS_i,(.L_x_2 - _Z7reluGpuPdS_i)
        .other          _Z7reluGpuPdS_i,@"STO_CUDA_ENTRY STV_DEFAULT"
_Z7reluGpuPdS_i:
.text._Z7reluGpuPdS_i:
[----:B------:R-:W0:Y:S01]  /*0000*/  LDC R1, c[0x0][0x37c] ;  /* 0x0000df00ff017b82 */ /* 0x000e220000000800 */
[----:B------:R-:W-:Y:S01]  /*0010*/  MOV R0, 0x0 ;  /* 0x0000000000007802 */ /* 0x000fe20000000f00 */
[----:B------:R-:W1:Y:S01]  /*0020*/  LDCU.64 UR4, c[0x4][0x8] ;  /* 0x01000100ff0477ac */ /* 0x000e620008000a00 */
[----:B------:R-:W-:-:S05]  /*0030*/  CS2R R6, SRZ ;  /* 0x0000000000067805 */ /* 0x000fca000001ff00 */
[----:B------:R2:W3:Y:S01]  /*0040*/  LDC.64 R2, c[0x4][R0] ;  /* 0x0100000000027b82 */ /* 0x0004e20000000a00 */
[----:B-1----:R-:W-:Y:S02]  /*0050*/  IMAD.U32 R4, RZ, RZ, UR4 ;  /* 0x00000004ff047e24 */ /* 0x002fe4000f8e00ff */
[----:B--2---:R-:W-:-:S07]  /*0060*/  IMAD.U32 R5, RZ, RZ, UR5 ;  /* 0x00000005ff057e24 */ /* 0x004fce000f8e00ff */
[----:B------:R-:W-:-:S07]  /*0070*/  LEPC R20, `(.L_x_0) ;  /* 0x000000001014794e */ /* 0x000fce0000000000 */
[----:B0--3--:R-:W-:Y:S05]  /*0080*/  CALL.ABS.NOINC R2 ;  /* 0x0000000002007343 */ /* 0x009fea0003c00000 */
.L_x_0:
[----:B------:R-:W-:Y:S05]  /*0090*/  EXIT ;  /* 0x000000000000794d */ /* 0x000fea0003800000 */
.L_x_1:
[----:B------:R-:W-:-:S00]  /*00a0*/  BRA `(.L_x_1) ;  /* 0xfffffffc00fc7947 */ /* 0x000fc0000383ffff */
[----:B------:R-:W-:-:S00]  /*00b0*/  NOP ;  /* 0x0000000000007918 */ /* 0x000fc00000000000 */
        /* <DEDUP_REMOVED lines=12> */
.L_x_2:


//--------------------- .nv.global.init           --------------------------
	.section	.nv.global.init,"aw",@progbits
.nv.global.init:
	.type		$str,@object
	.size		$str,(.L_0 - $str)
$str:
        /*0000*/ 	.byte	0x73, 0x75, 0x63, 0x63, 0x65, 0x73, 0x73, 0x21, 0x00
.L_0:


//--------------------- .nv.shared.reserved.0     --------------------------
	.section	.nv.shared.reserved.0,"aw",@nobits
	.weak		__nv_reservedSMEM_offset_0_alias
	.size		__nv_reservedSMEM_offset_0_alias, 0, 64
	.other		__nv_reservedSMEM_offset_0_alias,@"STO_CUDA_RESERVED_SHARED STV_DEFAULT"
__nv_reservedSMEM_offset_0_alias:
	.zero		0
	.zero		64


//--------------------- .nv.constant0._Z7reluGpuPdS_i --------------------------
	.section	.nv.constant0._Z7reluGpuPdS_i,"a",@progbits
	.sectionflags	@""
	.align	4
.nv.constant0._Z7reluGpuPdS_i:
	.zero		916


//--------------------- SYMBOLS --------------------------

	.type		.nv.reservedSmem.offset0,@object
	.size		.nv.reservedSmem.offset0,0x4
	.type		vprintf,@function
